	.headerflags	@"EF_CUDA_TEXMODE_UNIFIED EF_CUDA_64BIT_ADDRESS EF_CUDA_ACCELERATORS EF_CUDA_SM90 EF_CUDA_VIRTUAL_SM(EF_CUDA_SM90)"
	.elftype	@"ET_EXEC"


//--------------------- .nv.info                  --------------------------
	.section	.nv.info,"",@"SHT_CUDA_INFO"
	.align	4


	//----- nvinfo : EIATTR_REGCOUNT
	.align		4
        /*0000*/ 	.byte	0x04, 0x2f
        /*0002*/ 	.short	(.L_3 - .L_2)
	.align		4
.L_2:
        /*0004*/ 	.word	index@(triton_poi_fused__native_batch_norm_legit_no_training_7)
        /*0008*/ 	.word	0x00000016


	//----- nvinfo : EIATTR_MIN_STACK_SIZE
	.align		4
.L_3:
        /*000c*/ 	.byte	0x04, 0x12
        /*000e*/ 	.short	(.L_5 - .L_4)
	.align		4
.L_4:
        /*0010*/ 	.word	index@(triton_poi_fused__native_batch_norm_legit_no_training_7)
        /*0014*/ 	.word	0x00000000


	//----- nvinfo : EIATTR_FRAME_SIZE
	.align		4
.L_5:
        /*0018*/ 	.byte	0x04, 0x11
        /*001a*/ 	.short	(.L_7 - .L_6)
	.align		4
.L_6:
        /*001c*/ 	.word	index@(triton_poi_fused__native_batch_norm_legit_no_training_7)
        /*0020*/ 	.word	0x00000000


	//----- nvinfo : EIATTR_MIN_STACK_SIZE
	.align		4
.L_7:
        /*0024*/ 	.byte	0x04, 0x12
        /*0026*/ 	.short	(.L_9 - .L_8)
	.align		4
.L_8:
        /*0028*/ 	.word	index@(triton_poi_fused__native_batch_norm_legit_no_training_7)
        /*002c*/ 	.word	0x00000000
.L_9:


//--------------------- .nv.info.triton_poi_fused__native_batch_norm_legit_no_training_7 --------------------------
	.section	.nv.info.triton_poi_fused__native_batch_norm_legit_no_training_7,"",@"SHT_CUDA_INFO"
	.sectionflags	@""
	.align	4


	//----- nvinfo : EIATTR_CUDA_API_VERSION
	.align		4
        /*0000*/ 	.byte	0x04, 0x37
        /*0002*/ 	.short	(.L_11 - .L_10)
.L_10:
        /*0004*/ 	.word	0x0000007c


	//----- nvinfo : EIATTR_KPARAM_INFO
	.align		4
.L_11:
        /*0008*/ 	.byte	0x04, 0x17
        /*000a*/ 	.short	(.L_13 - .L_12)
.L_12:
        /*000c*/ 	.word	0x00000000
        /*0010*/ 	.short	0x0006
        /*0012*/ 	.short	0x0030
        /*0014*/ 	.byte	0x00, 0xf0, 0x11, 0x00


	//----- nvinfo : EIATTR_KPARAM_INFO
	.align		4
.L_13:
        /*0018*/ 	.byte	0x04, 0x17
        /*001a*/ 	.short	(.L_15 - .L_14)
.L_14:
        /*001c*/ 	.word	0x00000000
        /*0020*/ 	.short	0x0005
        /*0022*/ 	.short	0x0028
        /*0024*/ 	.byte	0x00, 0xf4, 0x21, 0x00


	//----- nvinfo : EIATTR_KPARAM_INFO
	.align		4
.L_15:
        /*0028*/ 	.byte	0x04, 0x17
        /*002a*/ 	.short	(.L_17 - .L_16)
.L_16:
        /*002c*/ 	.word	0x00000000
        /*0030*/ 	.short	0x0004
        /*0032*/ 	.short	0x0020
        /*0034*/ 	.byte	0x00, 0xf4, 0x21, 0x00


	//----- nvinfo : EIATTR_KPARAM_INFO
	.align		4
.L_17:
        /*0038*/ 	.byte	0x04, 0x17
        /*003a*/ 	.short	(.L_19 - .L_18)
.L_18:
        /*003c*/ 	.word	0x00000000
        /*0040*/ 	.short	0x0003
        /*0042*/ 	.short	0x0018
        /*0044*/ 	.byte	0x00, 0xf4, 0x21, 0x00


	//----- nvinfo : EIATTR_KPARAM_INFO
	.align		4
.L_19:
        /*0048*/ 	.byte	0x04, 0x17
        /*004a*/ 	.short	(.L_21 - .L_20)
.L_20:
        /*004c*/ 	.word	0x00000000
        /*0050*/ 	.short	0x0002
        /*0052*/ 	.short	0x0010
        /*0054*/ 	.byte	0x00, 0xf4, 0x21, 0x00


	//----- nvinfo : EIATTR_KPARAM_INFO
	.align		4
.L_21:
        /*0058*/ 	.byte	0x04, 0x17
        /*005a*/ 	.short	(.L_23 - .L_22)
.L_22:
        /*005c*/ 	.word	0x00000000
        /*0060*/ 	.short	0x0001
        /*0062*/ 	.short	0x0008
        /*0064*/ 	.byte	0x00, 0xf4, 0x21, 0x00


	//----- nvinfo : EIATTR_KPARAM_INFO
	.align		4
.L_23:
        /*0068*/ 	.byte	0x04, 0x17
        /*006a*/ 	.short	(.L_25 - .L_24)
.L_24:
        /*006c*/ 	.word	0x00000000
        /*0070*/ 	.short	0x0000
        /*0072*/ 	.short	0x0000
        /*0074*/ 	.byte	0x00, 0xf4, 0x21, 0x00


	//----- nvinfo : EIATTR_SPARSE_MMA_MASK
	.align		4
.L_25:
        /*0078*/ 	.byte	0x03, 0x50
        /*007a*/ 	.short	0x0000


	//----- nvinfo : EIATTR_MAXREG_COUNT
	.align		4
        /*007c*/ 	.byte	0x03, 0x1b
        /*007e*/ 	.short	0x00ff


	//----- nvinfo : EIATTR_EXIT_INSTR_OFFSETS
	.align		4
        /*0080*/ 	.byte	0x04, 0x1c
        /*0082*/ 	.short	(.L_27 - .L_26)


	//   ....[0]....
.L_26:
        /*0084*/ 	.word	0x000003d0


	//   ....[1]....
        /*0088*/ 	.word	0x000003f0


	//----- nvinfo : EIATTR_REQNTID
	.align		4
.L_27:
        /*008c*/ 	.byte	0x04, 0x10
        /*008e*/ 	.short	(.L_29 - .L_28)
.L_28:
        /*0090*/ 	.word	0x00000080
        /*0094*/ 	.word	0x00000001
        /*0098*/ 	.word	0x00000001


	//----- nvinfo : EIATTR_CBANK_PARAM_SIZE
	.align		4
.L_29:
        /*009c*/ 	.byte	0x03, 0x19
        /*009e*/ 	.short	0x0034


	//----- nvinfo : EIATTR_PARAM_CBANK
	.align		4
        /*00a0*/ 	.byte	0x04, 0x0a
        /*00a2*/ 	.short	(.L_31 - .L_30)
	.align		4
.L_30:
        /*00a4*/ 	.word	index@(.nv.constant0.triton_poi_fused__native_batch_norm_legit_no_training_7)
        /*00a8*/ 	.short	0x0210
        /*00aa*/ 	.short	0x0034


	//----- nvinfo : EIATTR_SW_WAR
	.align		4
.L_31:
        /*00ac*/ 	.byte	0x04, 0x36
        /*00ae*/ 	.short	(.L_33 - .L_32)
.L_32:
        /*00b0*/ 	.word	0x00000008
.L_33:


//--------------------- .nv.callgraph             --------------------------
	.section	.nv.callgraph,"",@"SHT_CUDA_CALLGRAPH"
	.align	4
	.sectionentsize	8
	.align		4
        /*0000*/ 	.word	0x00000000
	.align		4
        /*0004*/ 	.word	0xffffffff
	.align		4
        /*0008*/ 	.word	0x00000000
	.align		4
        /*000c*/ 	.word	0xfffffffe
	.align		4
        /*0010*/ 	.word	0x00000000
	.align		4
        /*0014*/ 	.word	0xfffffffd
	.align		4
        /*0018*/ 	.word	0x00000000
	.align		4
        /*001c*/ 	.word	0xfffffffc


//--------------------- .nv.constant4             --------------------------
	.section	.nv.constant4,"a",@progbits
	.align	8
	.align		8
.nv.constant4:
        /*0000*/ 	.dword	_$_str
	.align		8
        /*0008*/ 	.dword	_$_str_$_2


//--------------------- .text.triton_poi_fused__native_batch_norm_legit_no_training_7 --------------------------
	.section	.text.triton_poi_fused__native_batch_norm_legit_no_training_7,"ax",@progbits
	.align	128
        .global         triton_poi_fused__native_batch_norm_legit_no_training_7
        .type           triton_poi_fused__native_batch_norm_legit_no_training_7,@function
        .size           triton_poi_fused__native_batch_norm_legit_no_training_7,(.L_x_1 - triton_poi_fused__native_batch_norm_legit_no_training_7)
        .other          triton_poi_fused__native_batch_norm_legit_no_training_7,@"STO_CUDA_ENTRY STV_DEFAULT"
triton_poi_fused__native_batch_norm_legit_no_training_7:
.text.triton_poi_fused__native_batch_norm_legit_no_training_7:
[----:B------:R-:W0:Y:S01]  /*0000*/  LDC R1, c[0x0][0x28] ;  /* 0x00000a00ff017b82 */ /* 0x000e220000000800 */
[----:B------:R-:W1:Y:S07]  /*0010*/  S2R R0, SR_TID.X ;  /* 0x0000000000007919 */ /* 0x000e6e0000002100 */
[----:B------:R-:W2:Y:S01]  /*0020*/  LDC.64 R8, c[0x0][0x220] ;  /* 0x00008800ff087b82 */ /* 0x000ea20000000a00 */
[----:B------:R-:W-:Y:S01]  /*0030*/  ULDC.64 UR4, c[0x0][0x208] ;  /* 0x0000820000047ab9 */ /* 0x000fe20000000a00 */
[----:B------:R-:W3:Y:S06]  /*0040*/  S2R R3, SR_CTAID.X ;  /* 0x0000000000037919 */ /* 0x000eec0000002500 */
[----:B------:R-:W4:Y:S08]  /*0050*/  LDC.64 R12, c[0x0][0x210] ;  /* 0x00008400ff0c7b82 */ /* 0x000f300000000a00 */
[----:B------:R-:W5:Y:S08]  /*0060*/  LDC.64 R14, c[0x0][0x218] ;  /* 0x00008600ff0e7b82 */ /* 0x000f700000000a00 */
[----:B------:R-:W5:Y:S01]  /*0070*/  LDC.64 R16, c[0x0][0x228] ;  /* 0x00008a00ff107b82 */ /* 0x000f620000000a00 */
[----:B-1----:R-:W-:-:S07]  /*0080*/  SHF.L.U32 R0, R0, 0x1, RZ ;  /* 0x0000000100007819 */ /* 0x002fce00000006ff */
[----:B------:R-:W1:Y:S01]  /*0090*/  LDC.64 R18, c[0x0][0x230] ;  /* 0x00008c00ff127b82 */ /* 0x000e620000000a00 */
[----:B------:R-:W-:-:S04]  /*00a0*/  LOP3.LUT R0, R0, 0xfe, RZ, 0xc0, !PT ;  /* 0x000000fe00007812 */ /* 0x000fc800078ec0ff */
[----:B---3--:R-:W-:-:S04]  /*00b0*/  LEA R0, R3, R0, 0x8 ;  /* 0x0000000003007211 */ /* 0x008fc800078e40ff */
[C---:B------:R-:W-:Y:S01]  /*00c0*/  ISETP.GE.AND P4, PT, R0.reuse, 0xc00, PT ;  /* 0x00000c000000780c */ /* 0x040fe20003f86270 */
[----:B------:R-:W-:-:S05]  /*00d0*/  IMAD.HI R2, R0, 0x2aaaaaab, RZ ;  /* 0x2aaaaaab00027827 */ /* 0x000fca00078e02ff */
[----:B------:R-:W-:-:S04]  /*00e0*/  SHF.R.U32.HI R3, RZ, 0x1f, R2 ;  /* 0x0000001fff037819 */ /* 0x000fc80000011602 */
[----:B------:R-:W-:-:S05]  /*00f0*/  LEA.HI R3, R2, R3, RZ, 0x1b ;  /* 0x0000000302037211 */ /* 0x000fca00078fd8ff */
[----:B------:R-:W-:Y:S01]  /*0100*/  IMAD R11, R3, -0xc0, R0 ;  /* 0xffffff40030b7824 */ /* 0x000fe200078e0200 */
[----:B------:R-:W-:-:S03]  /*0110*/  CS2R R2, SRZ ;  /* 0x0000000000027805 */ /* 0x000fc6000001ff00 */
[----:B--2---:R-:W-:-:S05]  /*0120*/  IMAD.WIDE R8, R11, 0x4, R8 ;  /* 0x000000040b087825 */ /* 0x004fca00078e0208 */
[----:B------:R2:W3:Y:S01]  /*0130*/  @!P4 LDG.E.EL.64 R2, desc[UR4][R8.64] ;  /* 0x000000040802c981 */ /* 0x0004e2000c2e1b00 */
[----:B------:R-:W-:Y:S02]  /*0140*/  CS2R R4, SRZ ;  /* 0x0000000000047805 */ /* 0x000fe4000001ff00 */
[----:B------:R-:W-:Y:S01]  /*0150*/  CS2R R6, SRZ ;  /* 0x0000000000067805 */ /* 0x000fe2000001ff00 */
[----:B----4-:R-:W-:-:S04]  /*0160*/  IMAD.WIDE R12, R0, 0x4, R12 ;  /* 0x00000004000c7825 */ /* 0x010fc800078e020c */
[C---:B-----5:R-:W-:Y:S01]  /*0170*/  IMAD.WIDE R14, R11.reuse, 0x4, R14 ;  /* 0x000000040b0e7825 */ /* 0x060fe200078e020e */
[----:B------:R-:W4:Y:S04]  /*0180*/  @!P4 LDG.E.64 R4, desc[UR4][R12.64] ;  /* 0x000000040c04c981 */ /* 0x000f28000c1e1b00 */
[----:B------:R5:W4:Y:S01]  /*0190*/  @!P4 LDG.E.EL.64 R6, desc[UR4][R14.64] ;  /* 0x000000040e06c981 */ /* 0x000b22000c2e1b00 */
[----:B0-----:R-:W-:Y:S01]  /*01a0*/  IMAD.WIDE R16, R11, 0x4, R16 ;  /* 0x000000040b107825 */ /* 0x001fe200078e0210 */
[----:B--2---:R-:W-:-:S03]  /*01b0*/  CS2R R8, SRZ ;  /* 0x0000000000087805 */ /* 0x004fc6000001ff00 */
[----:B-1----:R-:W-:Y:S01]  /*01c0*/  IMAD.WIDE R18, R11, 0x4, R18 ;  /* 0x000000040b127825 */ /* 0x002fe200078e0212 */
[----:B------:R-:W-:-:S04]  /*01d0*/  CS2R R10, SRZ ;  /* 0x00000000000a7805 */ /* 0x000fc8000001ff00 */
[----:B------:R-:W2:Y:S04]  /*01e0*/  @!P4 LDG.E.EL.64 R8, desc[UR4][R18.64] ;  /* 0x000000041208c981 */ /* 0x000ea8000c2e1b00 */
[----:B------:R-:W2:Y:S01]  /*01f0*/  @!P4 LDG.E.EL.64 R10, desc[UR4][R16.64] ;  /* 0x00000004100ac981 */ /* 0x000ea2000c2e1b00 */
[----:B-----5:R-:W-:Y:S01]  /*0200*/  HFMA2.MMA R15, -RZ, RZ, 1.625, 0 ;  /* 0x3e800000ff0f7435 */ /* 0x020fe200000001ff */
[----:B---3--:R-:W-:Y:S01]  /*0210*/  FADD R2, R2, 9.9999997473787516356e-06 ;  /* 0x3727c5ac02027421 */ /* 0x008fe20000000000 */
[----:B------:R-:W-:-:S03]  /*0220*/  FADD R12, R3, 9.9999997473787516356e-06 ;  /* 0x3727c5ac030c7421 */ /* 0x000fc60000000000 */
[----:B------:R0:W1:Y:S08]  /*0230*/  MUFU.SQRT R13, R2 ;  /* 0x00000002000d7308 */ /* 0x0000700000002000 */
[----:B------:R-:W3:Y:S01]  /*0240*/  MUFU.SQRT R14, R12 ;  /* 0x0000000c000e7308 */ /* 0x000ee20000002000 */
[----:B0-----:R-:W0:Y:S01]  /*0250*/  LDC.64 R2, c[0x0][0x238] ;  /* 0x00008e00ff027b82 */ /* 0x001e220000000a00 */
[----:B-1----:R-:W-:-:S02]  /*0260*/  FSETP.GT.AND P0, PT, R13, 8.50705917302346158658e+37, PT ;  /* 0x7e8000000d00780b */ /* 0x002fc40003f04000 */
[----:B------:R-:W-:Y:S02]  /*0270*/  FSETP.GEU.AND P2, PT, R13, 1.175494350822287508e-38, PT ;  /* 0x008000000d00780b */ /* 0x000fe40003f4e000 */
[C---:B---3--:R-:W-:Y:S02]  /*0280*/  FSETP.GT.AND P1, PT, R14.reuse, 8.50705917302346158658e+37, PT ;  /* 0x7e8000000e00780b */ /* 0x048fe40003f24000 */
[----:B------:R-:W-:-:S07]  /*0290*/  FSETP.GEU.AND P3, PT, R14, 1.175494350822287508e-38, PT ;  /* 0x008000000e00780b */ /* 0x000fce0003f6e000 */
[----:B------:R-:W-:-:S04]  /*02a0*/  @P0 FMUL R13, R13, 0.25 ;  /* 0x3e8000000d0d0820 */ /* 0x000fc80000400000 */
[----:B------:R-:W-:Y:S01]  /*02b0*/  @!P2 FMUL R13, R13, 16777216 ;  /* 0x4b8000000d0da820 */ /* 0x000fe20000400000 */
[----:B------:R-:W-:-:S04]  /*02c0*/  @P1 FMUL R14, R14, 0.25 ;  /* 0x3e8000000e0e1820 */ /* 0x000fc80000400000 */
[----:B------:R-:W-:Y:S01]  /*02d0*/  @!P3 FMUL R14, R14, 16777216 ;  /* 0x4b8000000e0eb820 */ /* 0x000fe20000400000 */
[----:B------:R-:W1:Y:S01]  /*02e0*/  MUFU.RCP R13, R13 ;  /* 0x0000000d000d7308 */ /* 0x000e620000001000 */
[----:B------:R-:W-:-:S07]  /*02f0*/  FSEL R12, R15, 1, P0 ;  /* 0x3f8000000f0c7808 */ /* 0x000fce0000000000 */
[----:B------:R-:W3:Y:S01]  /*0300*/  MUFU.RCP R14, R14 ;  /* 0x0000000e000e7308 */ /* 0x000ee20000001000 */
[----:B------:R-:W-:Y:S01]  /*0310*/  FSEL R15, R15, 1, P1 ;  /* 0x3f8000000f0f7808 */ /* 0x000fe20000800000 */
[----:B------:R-:W-:Y:S01]  /*0320*/  @!P2 FMUL R12, R12, 16777216 ;  /* 0x4b8000000c0ca820 */ /* 0x000fe20000400000 */
[----:B----4-:R-:W-:-:S03]  /*0330*/  FADD R4, -R6, R4 ;  /* 0x0000000406047221 */ /* 0x010fc60000000100 */
[----:B------:R-:W-:Y:S01]  /*0340*/  @!P3 FMUL R15, R15, 16777216 ;  /* 0x4b8000000f0fb820 */ /* 0x000fe20000400000 */
[----:B------:R-:W-:Y:S01]  /*0350*/  FADD R5, -R7, R5 ;  /* 0x0000000507057221 */ /* 0x000fe20000000100 */
[----:B-1----:R-:W-:Y:S02]  /*0360*/  FMUL R13, R13, R12 ;  /* 0x0000000c0d0d7220 */ /* 0x002fe40000400000 */
[----:B---3--:R-:W-:Y:S02]  /*0370*/  FMUL R6, R14, R15 ;  /* 0x0000000f0e067220 */ /* 0x008fe40000400000 */
[----:B------:R-:W-:Y:S02]  /*0380*/  FMUL R13, R4, R13 ;  /* 0x0000000d040d7220 */ /* 0x000fe40000400000 */
[----:B------:R-:W-:Y:S01]  /*0390*/  FMUL R6, R5, R6 ;  /* 0x0000000605067220 */ /* 0x000fe20000400000 */
[----:B0-----:R-:W-:-:S04]  /*03a0*/  IMAD.WIDE R2, R0, 0x4, R2 ;  /* 0x0000000400027825 */ /* 0x001fc800078e0202 */
[----:B--2---:R-:W-:Y:S01]  /*03b0*/  FFMA R8, R13, R10, R8 ;  /* 0x0000000a0d087223 */ /* 0x004fe20000000008 */
[----:B------:R-:W-:Y:S01]  /*03c0*/  FFMA R9, R6, R11, R9 ;  /* 0x0000000b06097223 */ /* 0x000fe20000000009 */
[----:B------:R-:W-:Y:S06]  /*03d0*/  @P4 EXIT ;  /* 0x000000000000494d */ /* 0x000fec0003800000 */
[----:B------:R-:W-:Y:S01]  /*03e0*/  STG.E.64 desc[UR4][R2.64], R8 ;  /* 0x0000000802007986 */ /* 0x000fe2000c101b04 */
[----:B------:R-:W-:Y:S05]  /*03f0*/  EXIT ;  /* 0x000000000000794d */ /* 0x000fea0003800000 */
.L_x_0:
[----:B------:R-:W-:-:S00]  /*0400*/  BRA `(.L_x_0) ;  /* 0xfffffffc00fc7947 */ /* 0x000fc0000383ffff */
[----:B------:R-:W-:-:S00]  /*0410*/  NOP ;  /* 0x0000000000007918 */ /* 0x000fc00000000000 */
        /* <DEDUP_REMOVED lines=14> */
.L_x_1:


//--------------------- .nv.global.init           --------------------------
	.section	.nv.global.init,"aw",@progbits
.nv.global.init:
	.type		_$_str,@object
	.size		_$_str,(_$_str_$_2 - _$_str)
_$_str:
        /*0000*/ 	.byte	0x5f, 0x5f, 0x43, 0x55, 0x44, 0x41, 0x5f, 0x46, 0x54, 0x5a, 0x00
	.type		_$_str_$_2,@object
	.size		_$_str_$_2,(.L_1 - _$_str_$_2)
_$_str_$_2:
        /*000b*/ 	.byte	0x5f, 0x5f, 0x43, 0x55, 0x44, 0x41, 0x5f, 0x50, 0x52, 0x45, 0x43, 0x5f, 0x53, 0x51, 0x52, 0x54
        /*001b*/ 	.byte	0x00
.L_1:


//--------------------- .nv.constant0.triton_poi_fused__native_batch_norm_legit_no_training_7 --------------------------
	.section	.nv.constant0.triton_poi_fused__native_batch_norm_legit_no_training_7,"a",@progbits
	.sectionflags	@""
	.align	4
.nv.constant0.triton_poi_fused__native_batch_norm_legit_no_training_7:
	.zero		580
